//
// Generated by NVIDIA NVVM Compiler
//
// Compiler Build ID: CL-36424714
// Cuda compilation tools, release 13.0, V13.0.88
// Based on NVVM 20.0.0
//

.version 9.0
.target sm_100
.address_size 64

	// .globl	_Z9histogramiPKiPi

.visible .entry _Z9histogramiPKiPi(
	.param .u32 _Z9histogramiPKiPi_param_0,
	.param .u64 .ptr .align 1 _Z9histogramiPKiPi_param_1,
	.param .u64 .ptr .align 1 _Z9histogramiPKiPi_param_2
)
{
	.reg .pred 	%p<6>;
	.reg .b32 	%r<40>;
	.reg .b64 	%rd<23>;

	ld.param.u32 	%r16, [_Z9histogramiPKiPi_param_0];
	ld.param.u64 	%rd3, [_Z9histogramiPKiPi_param_1];
	ld.param.u64 	%rd4, [_Z9histogramiPKiPi_param_2];
	cvta.to.global.u64 	%rd1, %rd4;
	cvta.to.global.u64 	%rd2, %rd3;
	mov.u32 	%r17, %ntid.x;
	mov.u32 	%r18, %nctaid.x;
	mul.lo.s32 	%r1, %r17, %r18;
	setp.lt.s32 	%p1, %r16, 1;
	@%p1 bra 	$L__BB0_7;
	max.s32 	%r20, %r16, %r1;
	add.s32 	%r21, %r20, -1;
	div.u32 	%r22, %r21, %r1;
	add.s32 	%r2, %r22, 1;
	and.b32  	%r3, %r2, 3;
	setp.lt.u32 	%p2, %r22, 3;
	mov.b32 	%r37, 0;
	@%p2 bra 	$L__BB0_4;
	and.b32  	%r24, %r2, -4;
	shl.b32 	%r4, %r1, 2;
	neg.s32 	%r35, %r24;
	mov.b32 	%r37, 0;
	mul.wide.s32 	%rd9, %r1, 4;
$L__BB0_3:
	mul.wide.s32 	%rd5, %r37, 4;
	add.s64 	%rd6, %rd2, %rd5;
	ld.global.u32 	%r25, [%rd6];
	mul.wide.s32 	%rd7, %r25, 4;
	add.s64 	%rd8, %rd1, %rd7;
	atom.global.add.u32 	%r26, [%rd8], 1;
	add.s64 	%rd10, %rd6, %rd9;
	ld.global.u32 	%r27, [%rd10];
	mul.wide.s32 	%rd11, %r27, 4;
	add.s64 	%rd12, %rd1, %rd11;
	atom.global.add.u32 	%r28, [%rd12], 1;
	add.s64 	%rd13, %rd10, %rd9;
	ld.global.u32 	%r29, [%rd13];
	mul.wide.s32 	%rd14, %r29, 4;
	add.s64 	%rd15, %rd1, %rd14;
	atom.global.add.u32 	%r30, [%rd15], 1;
	add.s64 	%rd16, %rd13, %rd9;
	ld.global.u32 	%r31, [%rd16];
	mul.wide.s32 	%rd17, %r31, 4;
	add.s64 	%rd18, %rd1, %rd17;
	atom.global.add.u32 	%r32, [%rd18], 1;
	add.s32 	%r37, %r37, %r4;
	add.s32 	%r35, %r35, 4;
	setp.ne.s32 	%p3, %r35, 0;
	@%p3 bra 	$L__BB0_3;
$L__BB0_4:
	setp.eq.s32 	%p4, %r3, 0;
	@%p4 bra 	$L__BB0_7;
	neg.s32 	%r38, %r3;
$L__BB0_6:
	.pragma "nounroll";
	mul.wide.s32 	%rd19, %r37, 4;
	add.s64 	%rd20, %rd2, %rd19;
	ld.global.u32 	%r33, [%rd20];
	mul.wide.s32 	%rd21, %r33, 4;
	add.s64 	%rd22, %rd1, %rd21;
	atom.global.add.u32 	%r34, [%rd22], 1;
	add.s32 	%r37, %r37, %r1;
	add.s32 	%r38, %r38, 1;
	setp.ne.s32 	%p5, %r38, 0;
	@%p5 bra 	$L__BB0_6;
$L__BB0_7:
	ret;

}


// ===== COMPILED SASS (sm_100) =====

	.target	sm_100

	.elftype	@"ET_EXEC"


//--------------------- .note.nv.tkinfo           --------------------------
	.section	.note.nv.tkinfo,"",@"SHT_NOTE"
	.sectionflags	@"SHF_NOTE_NV_TKINFO"
	.tkinfo
        /*0018*/ 	.word	0x00000002
        /*0030*/ 	.string	""
        /*0030*/ 	.string	"ptxas"
        /*0030*/ 	.string	"Cuda compilation tools, release 13.0, V13.0.88"
        /*0030*/ 	.string	"Build cuda_13.0.r13.0/compiler.36424714_0"
        /*0030*/ 	.string	"-arch sm_100 -m 64 "



//--------------------- .note.nv.cuinfo           --------------------------
	.section	.note.nv.cuinfo,"",@"SHT_NOTE"
	.sectionflags	@"SHF_NOTE_NV_CUINFO"
        /*0018*/ 	.short	0x0002
        /*001a*/ 	.short	0x0064
        /*001c*/ 	.short	0x0082
	.zero		2


//--------------------- .nv.info                  --------------------------
	.section	.nv.info,"",@"SHT_CUDA_INFO"
	.align	4


	//----- nvinfo : EIATTR_REGCOUNT
	.align		4
        /*0000*/ 	.byte	0x04, 0x2f
        /*0002*/ 	.short	(.L_1 - .L_0)
	.align		4
.L_0:
        /*0004*/ 	.word	index@(_Z9histogramiPKiPi)
        /*0008*/ 	.word	0x0000001a


	//----- nvinfo : EIATTR_FRAME_SIZE
	.align		4
.L_1:
        /*000c*/ 	.byte	0x04, 0x11
        /*000e*/ 	.short	(.L_3 - .L_2)
	.align		4
.L_2:
        /*0010*/ 	.word	index@(_Z9histogramiPKiPi)
        /*0014*/ 	.word	0x00000000


	//----- nvinfo : EIATTR_MIN_STACK_SIZE
	.align		4
.L_3:
        /*0018*/ 	.byte	0x04, 0x12
        /*001a*/ 	.short	(.L_5 - .L_4)
	.align		4
.L_4:
        /*001c*/ 	.word	index@(_Z9histogramiPKiPi)
        /*0020*/ 	.word	0x00000000
.L_5:


//--------------------- .nv.compat                --------------------------
	.section	.nv.compat,"",@"SHT_CUDA_COMPAT_INFO"
	.align	4
        /*0000*/ 	.byte	0x02, 0x09, 0x00, 0x00, 0x02, 0x02, 0x01, 0x00, 0x02, 0x05, 0x05, 0x00, 0x03, 0x07, 0x01, 0x01
        /*0010*/ 	.byte	0x02, 0x03, 0x00, 0x00, 0x02, 0x06, 0x01, 0x00, 0x04, 0x0b, 0x08, 0x00, 0x09, 0x00, 0x00, 0x00
        /*0020*/ 	.byte	0x00, 0x00, 0x00, 0x00


//--------------------- .nv.info._Z9histogramiPKiPi --------------------------
	.section	.nv.info._Z9histogramiPKiPi,"",@"SHT_CUDA_INFO"
	.sectionflags	@""
	.align	4


	//----- nvinfo : EIATTR_CUDA_API_VERSION
	.align		4
        /*0000*/ 	.byte	0x04, 0x37
        /*0002*/ 	.short	(.L_7 - .L_6)
.L_6:
        /*0004*/ 	.word	0x00000082


	//----- nvinfo : EIATTR_KPARAM_INFO
	.align		4
.L_7:
        /*0008*/ 	.byte	0x04, 0x17
        /*000a*/ 	.short	(.L_9 - .L_8)
.L_8:
        /*000c*/ 	.word	0x00000000
        /*0010*/ 	.short	0x0002
        /*0012*/ 	.short	0x0010
        /*0014*/ 	.byte	0x00, 0xf5, 0x21, 0x00


	//----- nvinfo : EIATTR_KPARAM_INFO
	.align		4
.L_9:
        /*0018*/ 	.byte	0x04, 0x17
        /*001a*/ 	.short	(.L_11 - .L_10)
.L_10:
        /*001c*/ 	.word	0x00000000
        /*0020*/ 	.short	0x0001
        /*0022*/ 	.short	0x0008
        /*0024*/ 	.byte	0x00, 0xf5, 0x21, 0x00


	//----- nvinfo : EIATTR_KPARAM_INFO
	.align		4
.L_11:
        /*0028*/ 	.byte	0x04, 0x17
        /*002a*/ 	.short	(.L_13 - .L_12)
.L_12:
        /*002c*/ 	.word	0x00000000
        /*0030*/ 	.short	0x0000
        /*0032*/ 	.short	0x0000
        /*0034*/ 	.byte	0x00, 0xf0, 0x11, 0x00


	//----- nvinfo : EIATTR_SPARSE_MMA_MASK
	.align		4
.L_13:
        /*0038*/ 	.byte	0x03, 0x50
        /*003a*/ 	.short	0x0000


	//----- nvinfo : EIATTR_MAXREG_COUNT
	.align		4
        /*003c*/ 	.byte	0x03, 0x1b
        /*003e*/ 	.short	0x00ff


	//----- nvinfo : EIATTR_MERCURY_ISA_VERSION
	.align		4
        /*0040*/ 	.byte	0x03, 0x5f
        /*0042*/ 	.short	0x0101


	//----- nvinfo : EIATTR_INT_WARP_WIDE_INSTR_OFFSETS
	.align		4
        /*0044*/ 	.byte	0x04, 0x31
        /*0046*/ 	.short	(.L_15 - .L_14)


	//   ....[0]....
.L_14:
        /*0048*/ 	.word	0x00000290


	//   ....[1]....
        /*004c*/ 	.word	0x00000460


	//----- nvinfo : EIATTR_VRC_CTA_INIT_COUNT
	.align		4
.L_15:
        /*0050*/ 	.byte	0x02, 0x4a
	.zero		1
	.zero		1


	//----- nvinfo : EIATTR_EXIT_INSTR_OFFSETS
	.align		4
        /*0054*/ 	.byte	0x04, 0x1c
        /*0056*/ 	.short	(.L_17 - .L_16)


	//   ....[0]....
.L_16:
        /*0058*/ 	.word	0x00000060


	//   ....[1]....
        /*005c*/ 	.word	0x00000400


	//   ....[2]....
        /*0060*/ 	.word	0x00000510


	//----- nvinfo : EIATTR_CBANK_PARAM_SIZE
	.align		4
.L_17:
        /*0064*/ 	.byte	0x03, 0x19
        /*0066*/ 	.short	0x0018


	//----- nvinfo : EIATTR_PARAM_CBANK
	.align		4
        /*0068*/ 	.byte	0x04, 0x0a
        /*006a*/ 	.short	(.L_19 - .L_18)
	.align		4
.L_18:
        /*006c*/ 	.word	index@(.nv.constant0._Z9histogramiPKiPi)
        /*0070*/ 	.short	0x0380
        /*0072*/ 	.short	0x0018


	//----- nvinfo : EIATTR_SW_WAR
	.align		4
.L_19:
        /*0074*/ 	.byte	0x04, 0x36
        /*0076*/ 	.short	(.L_21 - .L_20)
.L_20:
        /*0078*/ 	.word	0x00000008
.L_21:


//--------------------- .nv.callgraph             --------------------------
	.section	.nv.callgraph,"",@"SHT_CUDA_CALLGRAPH"
	.align	4
	.sectionentsize	8
	.align		4
        /*0000*/ 	.word	0x00000000
	.align		4
        /*0004*/ 	.word	0xffffffff
	.align		4
        /*0008*/ 	.word	0x00000000
	.align		4
        /*000c*/ 	.word	0xfffffffe
	.align		4
        /*0010*/ 	.word	0x00000000
	.align		4
        /*0014*/ 	.word	0xfffffffd
	.align		4
        /*0018*/ 	.word	0x00000000
	.align		4
        /*001c*/ 	.word	0xfffffffc


//--------------------- .text._Z9histogramiPKiPi  --------------------------
	.section	.text._Z9histogramiPKiPi,"ax",@progbits
	.align	128
        .global         _Z9histogramiPKiPi
        .type           _Z9histogramiPKiPi,@function
        .size           _Z9histogramiPKiPi,(.L_x_4 - _Z9histogramiPKiPi)
        .other          _Z9histogramiPKiPi,@"STO_CUDA_ENTRY STV_DEFAULT"
_Z9histogramiPKiPi:
.text._Z9histogramiPKiPi:
[----:B------:R-:W-:Y:S08]  /*0000*/  LDC R1, c[0x0][0x37c] ;  /* 0x0000df00ff017b82 */ /* 0x000ff00000000800 */
[----:B------:R-:W0:Y:S01]  /*0010*/  LDC R7, c[0x0][0x380] ;  /* 0x0000e000ff077b82 */ /* 0x000e220000000800 */
[----:B------:R-:W1:Y:S07]  /*0020*/  LDCU UR4, c[0x0][0x360] ;  /* 0x00006c00ff0477ac */ /* 0x000e6e0008000800 */
[----:B------:R-:W1:Y:S01]  /*0030*/  LDC R0, c[0x0][0x370] ;  /* 0x0000dc00ff007b82 */ /* 0x000e620000000800 */
[----:B0-----:R-:W-:Y:S01]  /*0040*/  ISETP.GE.AND P0, PT, R7, 0x1, PT ;  /* 0x000000010700780c */ /* 0x001fe20003f06270 */
[----:B-1----:R-:W-:-:S12]  /*0050*/  IMAD R0, R0, UR4, RZ ;  /* 0x0000000400007c24 */ /* 0x002fd8000f8e02ff */
[----:B------:R-:W-:Y:S05]  /*0060*/  @!P0 EXIT ;  /* 0x000000000000894d */ /* 0x000fea0003800000 */
[----:B------:R-:W0:Y:S01]  /*0070*/  I2F.U32.RP R5, R0 ;  /* 0x0000000000057306 */ /* 0x000e220000209000 */
[----:B------:R-:W-:Y:S01]  /*0080*/  IADD3 R9, PT, PT, RZ, -R0, RZ ;  /* 0x80000000ff097210 */ /* 0x000fe20007ffe0ff */
[----:B------:R-:W1:Y:S01]  /*0090*/  LDCU.64 UR4, c[0x0][0x358] ;  /* 0x00006b00ff0477ac */ /* 0x000e620008000a00 */
[C---:B------:R-:W-:Y:S01]  /*00a0*/  VIMNMX R4, PT, PT, R0.reuse, R7, !PT ;  /* 0x0000000700047248 */ /* 0x040fe20007fe0100 */
[----:B------:R-:W-:Y:S01]  /*00b0*/  HFMA2 R7, -RZ, RZ, 0, 0 ;  /* 0x00000000ff077431 */ /* 0x000fe200000001ff */
[----:B------:R-:W-:-:S03]  /*00c0*/  ISETP.NE.U32.AND P2, PT, R0, RZ, PT ;  /* 0x000000ff0000720c */ /* 0x000fc60003f45070 */
[----:B0-----:R-:W0:Y:S02]  /*00d0*/  MUFU.RCP R5, R5 ;  /* 0x0000000500057308 */ /* 0x001e240000001000 */
[----:B0-----:R-:W-:-:S06]  /*00e0*/  IADD3 R2, PT, PT, R5, 0xffffffe, RZ ;  /* 0x0ffffffe05027810 */ /* 0x001fcc0007ffe0ff */
[----:B------:R0:W2:Y:S02]  /*00f0*/  F2I.FTZ.U32.TRUNC.NTZ R3, R2 ;  /* 0x0000000200037305 */ /* 0x0000a4000021f000 */
[----:B0-----:R-:W-:Y:S02]  /*0100*/  IMAD.MOV.U32 R2, RZ, RZ, RZ ;  /* 0x000000ffff027224 */ /* 0x001fe400078e00ff */
[----:B--2---:R-:W-:-:S04]  /*0110*/  IMAD R9, R9, R3, RZ ;  /* 0x0000000309097224 */ /* 0x004fc800078e02ff */
[----:B------:R-:W-:Y:S01]  /*0120*/  IMAD.HI.U32 R6, R3, R9, R2 ;  /* 0x0000000903067227 */ /* 0x000fe200078e0002 */
[----:B------:R-:W-:-:S05]  /*0130*/  IADD3 R3, PT, PT, R4, -0x1, RZ ;  /* 0xffffffff04037810 */ /* 0x000fca0007ffe0ff */
[----:B------:R-:W-:-:S04]  /*0140*/  IMAD.HI.U32 R4, R6, R3, RZ ;  /* 0x0000000306047227 */ /* 0x000fc800078e00ff */
[----:B------:R-:W-:-:S04]  /*0150*/  IMAD.MOV R5, RZ, RZ, -R4 ;  /* 0x000000ffff057224 */ /* 0x000fc800078e0a04 */
[----:B------:R-:W-:-:S05]  /*0160*/  IMAD R3, R0, R5, R3 ;  /* 0x0000000500037224 */ /* 0x000fca00078e0203 */
[----:B------:R-:W-:-:S13]  /*0170*/  ISETP.GE.U32.AND P0, PT, R3, R0, PT ;  /* 0x000000000300720c */ /* 0x000fda0003f06070 */
[----:B------:R-:W-:Y:S01]  /*0180*/  @P0 IADD3 R3, PT, PT, -R0, R3, RZ ;  /* 0x0000000300030210 */ /* 0x000fe20007ffe1ff */
[----:B------:R-:W-:-:S03]  /*0190*/  @P0 VIADD R4, R4, 0x1 ;  /* 0x0000000104040836 */ /* 0x000fc60000000000 */
[----:B------:R-:W-:-:S13]  /*01a0*/  ISETP.GE.U32.AND P1, PT, R3, R0, PT ;  /* 0x000000000300720c */ /* 0x000fda0003f26070 */
[----:B------:R-:W-:Y:S02]  /*01b0*/  @P1 IADD3 R4, PT, PT, R4, 0x1, RZ ;  /* 0x0000000104041810 */ /* 0x000fe40007ffe0ff */
[----:B------:R-:W-:-:S04]  /*01c0*/  @!P2 LOP3.LUT R4, RZ, R0, RZ, 0x33, !PT ;  /* 0x00000000ff04a212 */ /* 0x000fc800078e33ff */
[C---:B------:R-:W-:Y:S01]  /*01d0*/  ISETP.GE.U32.AND P1, PT, R4.reuse, 0x3, PT ;  /* 0x000000030400780c */ /* 0x040fe20003f26070 */
[----:B------:R-:W-:-:S05]  /*01e0*/  VIADD R8, R4, 0x1 ;  /* 0x0000000104087836 */ /* 0x000fca0000000000 */
[----:B------:R-:W-:-:S04]  /*01f0*/  LOP3.LUT R6, R8, 0x3, RZ, 0xc0, !PT ;  /* 0x0000000308067812 */ /* 0x000fc800078ec0ff */
[----:B------:R-:W-:-:S03]  /*0200*/  ISETP.NE.AND P0, PT, R6, RZ, PT ;  /* 0x000000ff0600720c */ /* 0x000fc60003f05270 */
[----:B-1----:R-:W-:Y:S10]  /*0210*/  @!P1 BRA `(.L_x_0) ;  /* 0x0000000000789947 */ /* 0x002ff40003800000 */
[----:B------:R-:W0:Y:S01]  /*0220*/  LDC.64 R2, c[0x0][0x388] ;  /* 0x0000e200ff027b82 */ /* 0x000e220000000a00 */
[----:B------:R-:W-:Y:S01]  /*0230*/  LOP3.LUT R8, R8, 0xfffffffc, RZ, 0xc0, !PT ;  /* 0xfffffffc08087812 */ /* 0x000fe200078ec0ff */
[----:B------:R-:W-:-:S03]  /*0240*/  IMAD.MOV.U32 R7, RZ, RZ, RZ ;  /* 0x000000ffff077224 */ /* 0x000fc600078e00ff */
[----:B------:R-:W-:-:S03]  /*0250*/  IADD3 R8, PT, PT, -R8, RZ, RZ ;  /* 0x000000ff08087210 */ /* 0x000fc60007ffe1ff */
[----:B------:R-:W1:Y:S04]  /*0260*/  LDC.64 R4, c[0x0][0x390] ;  /* 0x0000e400ff047b82 */ /* 0x000e680000000a00 */
.L_x_1:
[----:B0-----:R-:W-:-:S05]  /*0270*/  IMAD.WIDE R10, R7, 0x4, R2 ;  /* 0x00000004070a7825 */ /* 0x001fca00078e0202 */
[----:B------:R-:W1:Y:S01]  /*0280*/  LDG.E R13, desc[UR4][R10.64] ;  /* 0x000000040a0d7981 */ /* 0x000e62000c1e1900 */
[----:B------:R-:W-:Y:S01]  /*0290*/  VOTEU.ANY UR6, UPT, PT ;  /* 0x0000000000067886 */ /* 0x000fe200038e0100 */
[----:B------:R-:W-:Y:S01]  /*02a0*/  IMAD.WIDE R14, R0, 0x4, R10 ;  /* 0x00000004000e7825 */ /* 0x000fe200078e020a */
[----:B------:R-:W-:Y:S01]  /*02b0*/  UFLO.U32 UR7, UR6 ;  /* 0x00000006000772bd */ /* 0x000fe200080e0000 */
[----:B------:R-:W0:Y:S01]  /*02c0*/  S2R R12, SR_LANEID ;  /* 0x00000000000c7919 */ /* 0x000e220000000000 */
[----:B------:R-:W2:Y:S04]  /*02d0*/  POPC R9, UR6 ;  /* 0x0000000600097d09 */ /* 0x000ea80008000000 */
[----:B0-----:R-:W-:Y:S01]  /*02e0*/  ISETP.EQ.U32.AND P1, PT, R12, UR7, PT ;  /* 0x000000070c007c0c */ /* 0x001fe2000bf22070 */
[----:B-1----:R-:W-:-:S12]  /*02f0*/  IMAD.WIDE R12, R13, 0x4, R4 ;  /* 0x000000040d0c7825 */ /* 0x002fd800078e0204 */
[----:B--2---:R2:W-:Y:S04]  /*0300*/  @P1 REDG.E.ADD.STRONG.GPU desc[UR4][R12.64], R9 ;  /* 0x000000090c00198e */ /* 0x0045e8000c12e104 */
[----:B------:R-:W3:Y:S01]  /*0310*/  LDG.E R17, desc[UR4][R14.64] ;  /* 0x000000040e117981 */ /* 0x000ee2000c1e1900 */
[----:B------:R-:W-:-:S04]  /*0320*/  IMAD.WIDE R10, R0, 0x4, R14 ;  /* 0x00000004000a7825 */ /* 0x000fc800078e020e */
[----:B---3--:R-:W-:-:S05]  /*0330*/  IMAD.WIDE R16, R17, 0x4, R4 ;  /* 0x0000000411107825 */ /* 0x008fca00078e0204 */
[----:B------:R2:W-:Y:S04]  /*0340*/  @P1 REDG.E.ADD.STRONG.GPU desc[UR4][R16.64], R9 ;  /* 0x000000091000198e */ /* 0x0005e8000c12e104 */
[----:B------:R-:W3:Y:S01]  /*0350*/  LDG.E R19, desc[UR4][R10.64] ;  /* 0x000000040a137981 */ /* 0x000ee2000c1e1900 */
[----:B------:R-:W-:-:S04]  /*0360*/  IMAD.WIDE R20, R0, 0x4, R10 ;  /* 0x0000000400147825 */ /* 0x000fc800078e020a */
[----:B---3--:R-:W-:-:S05]  /*0370*/  IMAD.WIDE R18, R19, 0x4, R4 ;  /* 0x0000000413127825 */ /* 0x008fca00078e0204 */
[----:B------:R2:W-:Y:S04]  /*0380*/  @P1 REDG.E.ADD.STRONG.GPU desc[UR4][R18.64], R9 ;  /* 0x000000091200198e */ /* 0x0005e8000c12e104 */
[----:B------:R-:W3:Y:S01]  /*0390*/  LDG.E R21, desc[UR4][R20.64] ;  /* 0x0000000414157981 */ /* 0x000ee2000c1e1900 */
[----:B------:R-:W-:Y:S01]  /*03a0*/  VIADD R8, R8, 0x4 ;  /* 0x0000000408087836 */ /* 0x000fe20000000000 */
[----:B------:R-:W-:Y:S01]  /*03b0*/  LEA R7, R0, R7, 0x2 ;  /* 0x0000000700077211 */ /* 0x000fe200078e10ff */
[----:B---3--:R-:W-:-:S05]  /*03c0*/  IMAD.WIDE R22, R21, 0x4, R4 ;  /* 0x0000000415167825 */ /* 0x008fca00078e0204 */
[----:B------:R2:W-:Y:S01]  /*03d0*/  @P1 REDG.E.ADD.STRONG.GPU desc[UR4][R22.64], R9 ;  /* 0x000000091600198e */ /* 0x0005e2000c12e104 */
[----:B------:R-:W-:-:S13]  /*03e0*/  ISETP.NE.AND P1, PT, R8, RZ, PT ;  /* 0x000000ff0800720c */ /* 0x000fda0003f25270 */
[----:B--2---:R-:W-:Y:S05]  /*03f0*/  @P1 BRA `(.L_x_1) ;  /* 0xfffffffc009c1947 */ /* 0x004fea000383ffff */
.L_x_0:
[----:B------:R-:W-:Y:S05]  /*0400*/  @!P0 EXIT ;  /* 0x000000000000894d */ /* 0x000fea0003800000 */
[----:B------:R-:W0:Y:S01]  /*0410*/  LDC.64 R4, c[0x0][0x388] ;  /* 0x0000e200ff047b82 */ /* 0x000e220000000a00 */
[----:B------:R-:W-:-:S07]  /*0420*/  IMAD.MOV R6, RZ, RZ, -R6 ;  /* 0x000000ffff067224 */ /* 0x000fce00078e0a06 */
[----:B------:R-:W1:Y:S02]  /*0430*/  LDC.64 R10, c[0x0][0x390] ;  /* 0x0000e400ff0a7b82 */ /* 0x000e640000000a00 */
.L_x_2:
[----:B0-----:R-:W-:-:S05]  /*0440*/  IMAD.WIDE R8, R7, 0x4, R4 ;  /* 0x0000000407087825 */ /* 0x001fca00078e0204 */
[----:B------:R-:W1:Y:S01]  /*0450*/  LDG.E R3, desc[UR4][R8.64] ;  /* 0x0000000408037981 */ /* 0x000e62000c1e1900 */
[----:B------:R-:W-:Y:S02]  /*0460*/  VOTEU.ANY UR6, UPT, PT ;  /* 0x0000000000067886 */ /* 0x000fe400038e0100 */
[----:B------:R-:W-:Y:S01]  /*0470*/  UFLO.U32 UR7, UR6 ;  /* 0x00000006000772bd */ /* 0x000fe200080e0000 */
[----:B------:R-:W0:Y:S01]  /*0480*/  S2R R2, SR_LANEID ;  /* 0x0000000000027919 */ /* 0x000e220000000000 */
[----:B------:R-:W2:Y:S01]  /*0490*/  POPC R13, UR6 ;  /* 0x00000006000d7d09 */ /* 0x000ea20008000000 */
[----:B------:R-:W-:Y:S01]  /*04a0*/  IADD3 R6, PT, PT, R6, 0x1, RZ ;  /* 0x0000000106067810 */ /* 0x000fe20007ffe0ff */
[----:B------:R-:W-:Y:S02]  /*04b0*/  IMAD.IADD R7, R0, 0x1, R7 ;  /* 0x0000000100077824 */ /* 0x000fe400078e0207 */
[----:B0-----:R-:W-:Y:S01]  /*04c0*/  ISETP.EQ.U32.AND P0, PT, R2, UR7, PT ;  /* 0x0000000702007c0c */ /* 0x001fe2000bf02070 */
[----:B-1----:R-:W-:-:S12]  /*04d0*/  IMAD.WIDE R2, R3, 0x4, R10 ;  /* 0x0000000403027825 */ /* 0x002fd800078e020a */
[----:B--2---:R2:W-:Y:S01]  /*04e0*/  @P0 REDG.E.ADD.STRONG.GPU desc[UR4][R2.64], R13 ;  /* 0x0000000d0200098e */ /* 0x0045e2000c12e104 */
[----:B------:R-:W-:-:S13]  /*04f0*/  ISETP.NE.AND P0, PT, R6, RZ, PT ;  /* 0x000000ff0600720c */ /* 0x000fda0003f05270 */
[----:B--2---:R-:W-:Y:S05]  /*0500*/  @P0 BRA `(.L_x_2) ;  /* 0xfffffffc00cc0947 */ /* 0x004fea000383ffff */
[----:B------:R-:W-:Y:S05]  /*0510*/  EXIT ;  /* 0x000000000000794d */ /* 0x000fea0003800000 */
.L_x_3:
[----:B------:R-:W-:-:S00]  /*0520*/  BRA `(.L_x_3) ;  /* 0xfffffffc00fc7947 */ /* 0x000fc0000383ffff */
[----:B------:R-:W-:-:S00]  /*0530*/  NOP ;  /* 0x0000000000007918 */ /* 0x000fc00000000000 */
        /* <DEDUP_REMOVED lines=12> */
.L_x_4:


//--------------------- .nv.shared.reserved.0     --------------------------
	.section	.nv.shared.reserved.0,"aw",@nobits
	.weak		__nv_reservedSMEM_offset_0_alias
	.size		__nv_reservedSMEM_offset_0_alias, 0, 64
	.other		__nv_reservedSMEM_offset_0_alias,@"STO_CUDA_RESERVED_SHARED STV_DEFAULT"
__nv_reservedSMEM_offset_0_alias:
	.zero		0
	.zero		64


//--------------------- .nv.constant0._Z9histogramiPKiPi --------------------------
	.section	.nv.constant0._Z9histogramiPKiPi,"a",@progbits
	.sectionflags	@""
	.align	4
.nv.constant0._Z9histogramiPKiPi:
	.zero		920


//--------------------- SYMBOLS --------------------------

	.type		.nv.reservedSmem.offset0,@object
	.size		.nv.reservedSmem.offset0,0x4
